	.headerflags	@"EF_CUDA_TEXMODE_UNIFIED EF_CUDA_64BIT_ADDRESS EF_CUDA_SM89 EF_CUDA_VIRTUAL_SM(EF_CUDA_SM89)"
	.elftype	@"ET_EXEC"


//--------------------- .nv.info                  --------------------------
	.section	.nv.info,"",@"SHT_CUDA_INFO"
	.align	4


	//----- nvinfo : EIATTR_REGCOUNT
	.align		4
        /*0000*/ 	.byte	0x04, 0x2f
        /*0002*/ 	.short	(.L_2 - .L_1)
	.align		4
.L_1:
        /*0004*/ 	.word	index@(triton__0d1d2d3d4d5d6de7)
        /*0008*/ 	.word	0x00000028


	//----- nvinfo : EIATTR_MAX_STACK_SIZE
	.align		4
.L_2:
        /*000c*/ 	.byte	0x04, 0x23
        /*000e*/ 	.short	(.L_4 - .L_3)
	.align		4
.L_3:
        /*0010*/ 	.word	index@(triton__0d1d2d3d4d5d6de7)
        /*0014*/ 	.word	0x00000000


	//----- nvinfo : EIATTR_MIN_STACK_SIZE
	.align		4
.L_4:
        /*0018*/ 	.byte	0x04, 0x12
        /*001a*/ 	.short	(.L_6 - .L_5)
	.align		4
.L_5:
        /*001c*/ 	.word	index@(triton__0d1d2d3d4d5d6de7)
        /*0020*/ 	.word	0x00000000


	//----- nvinfo : EIATTR_FRAME_SIZE
	.align		4
.L_6:
        /*0024*/ 	.byte	0x04, 0x11
        /*0026*/ 	.short	(.L_8 - .L_7)
	.align		4
.L_7:
        /*0028*/ 	.word	index@(triton__0d1d2d3d4d5d6de7)
        /*002c*/ 	.word	0x00000000
.L_8:


//--------------------- .nv.info.triton__0d1d2d3d4d5d6de7 --------------------------
	.section	.nv.info.triton__0d1d2d3d4d5d6de7,"",@"SHT_CUDA_INFO"
	.align	4


	//----- nvinfo : EIATTR_CUDA_API_VERSION
	.align		4
        /*0000*/ 	.byte	0x04, 0x37
        /*0002*/ 	.short	(.L_10 - .L_9)
.L_9:
        /*0004*/ 	.word	0x0000007b


	//----- nvinfo : EIATTR_PARAM_CBANK
	.align		4
.L_10:
        /*0008*/ 	.byte	0x04, 0x0a
        /*000a*/ 	.short	(.L_12 - .L_11)
	.align		4
.L_11:
        /*000c*/ 	.word	index@(.nv.constant0.triton__0d1d2d3d4d5d6de7)
        /*0010*/ 	.short	0x0160
        /*0012*/ 	.short	0x0038


	//----- nvinfo : EIATTR_CBANK_PARAM_SIZE
	.align		4
.L_12:
        /*0014*/ 	.byte	0x03, 0x19
        /*0016*/ 	.short	0x0038


	//----- nvinfo : EIATTR_KPARAM_INFO
	.align		4
        /*0018*/ 	.byte	0x04, 0x17
        /*001a*/ 	.short	(.L_14 - .L_13)
.L_13:
        /*001c*/ 	.word	0x00000000
        /*0020*/ 	.short	0x0007
        /*0022*/ 	.short	0x0034
        /*0024*/ 	.byte	0x00, 0xf0, 0x11, 0x00


	//----- nvinfo : EIATTR_KPARAM_INFO
	.align		4
.L_14:
        /*0028*/ 	.byte	0x04, 0x17
        /*002a*/ 	.short	(.L_16 - .L_15)
.L_15:
        /*002c*/ 	.word	0x00000000
        /*0030*/ 	.short	0x0006
        /*0032*/ 	.short	0x0030
        /*0034*/ 	.byte	0x00, 0xf0, 0x11, 0x00


	//----- nvinfo : EIATTR_KPARAM_INFO
	.align		4
.L_16:
        /*0038*/ 	.byte	0x04, 0x17
        /*003a*/ 	.short	(.L_18 - .L_17)
.L_17:
        /*003c*/ 	.word	0x00000000
        /*0040*/ 	.short	0x0005
        /*0042*/ 	.short	0x0028
        /*0044*/ 	.byte	0x00, 0xf0, 0x21, 0x00


	//----- nvinfo : EIATTR_KPARAM_INFO
	.align		4
.L_18:
        /*0048*/ 	.byte	0x04, 0x17
        /*004a*/ 	.short	(.L_20 - .L_19)
.L_19:
        /*004c*/ 	.word	0x00000000
        /*0050*/ 	.short	0x0004
        /*0052*/ 	.short	0x0020
        /*0054*/ 	.byte	0x00, 0xf0, 0x21, 0x00


	//----- nvinfo : EIATTR_KPARAM_INFO
	.align		4
.L_20:
        /*0058*/ 	.byte	0x04, 0x17
        /*005a*/ 	.short	(.L_22 - .L_21)
.L_21:
        /*005c*/ 	.word	0x00000000
        /*0060*/ 	.short	0x0003
        /*0062*/ 	.short	0x0018
        /*0064*/ 	.byte	0x00, 0xf0, 0x21, 0x00


	//----- nvinfo : EIATTR_KPARAM_INFO
	.align		4
.L_22:
        /*0068*/ 	.byte	0x04, 0x17
        /*006a*/ 	.short	(.L_24 - .L_23)
.L_23:
        /*006c*/ 	.word	0x00000000
        /*0070*/ 	.short	0x0002
        /*0072*/ 	.short	0x0010
        /*0074*/ 	.byte	0x00, 0xf0, 0x21, 0x00


	//----- nvinfo : EIATTR_KPARAM_INFO
	.align		4
.L_24:
        /*0078*/ 	.byte	0x04, 0x17
        /*007a*/ 	.short	(.L_26 - .L_25)
.L_25:
        /*007c*/ 	.word	0x00000000
        /*0080*/ 	.short	0x0001
        /*0082*/ 	.short	0x0008
        /*0084*/ 	.byte	0x00, 0xf0, 0x21, 0x00


	//----- nvinfo : EIATTR_KPARAM_INFO
	.align		4
.L_26:
        /*0088*/ 	.byte	0x04, 0x17
        /*008a*/ 	.short	(.L_28 - .L_27)
.L_27:
        /*008c*/ 	.word	0x00000000
        /*0090*/ 	.short	0x0000
        /*0092*/ 	.short	0x0000
        /*0094*/ 	.byte	0x00, 0xf0, 0x21, 0x00


	//----- nvinfo : EIATTR_MAXREG_COUNT
	.align		4
.L_28:
        /*0098*/ 	.byte	0x03, 0x1b
        /*009a*/ 	.short	0x00ff


	//----- nvinfo : EIATTR_EXIT_INSTR_OFFSETS
	.align		4
        /*009c*/ 	.byte	0x04, 0x1c
        /*009e*/ 	.short	(.L_30 - .L_29)


	//   ....[0]....
.L_29:
        /*00a0*/ 	.word	0x00001500


	//   ....[1]....
        /*00a4*/ 	.word	0x00001520


	//----- nvinfo : EIATTR_CTAIDZ_USED
	.align		4
.L_30:
        /*00a8*/ 	.byte	0x01, 0x04
	.zero		2


	//----- nvinfo : EIATTR_MAX_THREADS
	.align		4
        /*00ac*/ 	.byte	0x04, 0x05
        /*00ae*/ 	.short	(.L_32 - .L_31)
.L_31:
        /*00b0*/ 	.word	0x00000080
        /*00b4*/ 	.word	0x00000001
        /*00b8*/ 	.word	0x00000001
.L_32:


//--------------------- .nv.rel.action            --------------------------
	.section	.nv.rel.action,"",@"SHT_CUDA_RELOCINFO"
	.align	8
	.sectionentsize	8
        /*0000*/ 	.byte	0x73, 0x00, 0x00, 0x00, 0x00, 0x00, 0x00, 0x00, 0x00, 0x00, 0x00, 0x11, 0x25, 0x00, 0x05, 0x36


//--------------------- .nv.constant0.triton__0d1d2d3d4d5d6de7 --------------------------
	.section	.nv.constant0.triton__0d1d2d3d4d5d6de7,"a",@progbits
	.align	4
.nv.constant0.triton__0d1d2d3d4d5d6de7:
	.zero		408


//--------------------- .text.triton__0d1d2d3d4d5d6de7 --------------------------
	.section	.text.triton__0d1d2d3d4d5d6de7,"ax",@progbits
	.sectionflags	@"SHF_BARRIERS=1"
	.sectioninfo	@"SHI_REGISTERS=40"
	.align	128
        .global         triton__0d1d2d3d4d5d6de7
        .type           triton__0d1d2d3d4d5d6de7,@function
        .size           triton__0d1d2d3d4d5d6de7,(.L_x_1 - triton__0d1d2d3d4d5d6de7)
        .other          triton__0d1d2d3d4d5d6de7,@"STO_CUDA_ENTRY STV_DEFAULT"
triton__0d1d2d3d4d5d6de7:
.text.triton__0d1d2d3d4d5d6de7:
[----:B------:R-:W-:-:S02]  /*0000*/  MOV R1, c[0x0][0x28] ;  /* 0x00000a0000017a02 */ /* 0x000fc40000000f00 */
[----:B------:R-:W0:Y:S01]  /*0010*/  S2R R34, SR_TID.X ;  /* 0x0000000000227919 */ /* 0x000e220000002100 */
[----:B------:R-:W1:Y:S01]  /*0020*/  S2UR UR4, SR_CTAID.X ;  /* 0x00000000000479c3 */ /* 0x000e620000002500 */
[----:B------:R-:W-:Y:S01]  /*0030*/  MOV R27, 0x2 ;  /* 0x00000002001b7802 */ /* 0x000fe20000000f00 */
[----:B------:R-:W-:Y:S01]  /*0040*/  ULDC.64 UR6, c[0x0][0x118] ;  /* 0x0000460000067ab9 */ /* 0x000fe20000000a00 */
[----:B------:R-:W2:Y:S05]  /*0050*/  S2R R0, SR_CTAID.Z ;  /* 0x0000000000007919 */ /* 0x000eaa0000002700 */
[----:B------:R-:W3:Y:S01]  /*0060*/  S2UR UR5, SR_CTAID.Y ;  /* 0x00000000000579c3 */ /* 0x000ee20000002600 */
[--C-:B0-----:R-:W-:Y:S01]  /*0070*/  SHF.R.U32.HI R35, RZ, 0x5, R34.reuse ;  /* 0x00000005ff237819 */ /* 0x101fe20000011622 */
[----:B-1----:R-:W-:Y:S01]  /*0080*/  USHF.L.U32 UR4, UR4, 0x5, URZ ;  /* 0x0000000504047899 */ /* 0x002fe2000800063f */
[----:B------:R-:W-:-:S02]  /*0090*/  SHF.R.U32.HI R8, RZ, 0x3, R34 ;  /* 0x00000003ff087819 */ /* 0x000fc40000011622 */
[----:B--2---:R-:W-:Y:S02]  /*00a0*/  IADD3 R0, R0, 0x1, RZ ;  /* 0x0000000100007810 */ /* 0x004fe40007ffe0ff */
[----:B------:R-:W-:Y:S02]  /*00b0*/  SHF.L.U32 R3, R34, 0x2, RZ ;  /* 0x0000000222037819 */ /* 0x000fe400000006ff */
[----:B------:R-:W-:Y:S01]  /*00c0*/  SGXT.U32 R35, R35, 0x2 ;  /* 0x000000022323781a */ /* 0x000fe20000000000 */
[----:B---3--:R-:W-:Y:S01]  /*00d0*/  IMAD R0, R0, UR5, RZ ;  /* 0x0000000500007c24 */ /* 0x008fe2000f8e02ff */
[----:B------:R-:W-:Y:S02]  /*00e0*/  SGXT.U32 R8, R8, 0x2 ;  /* 0x000000020808781a */ /* 0x000fe40000000000 */
[----:B------:R-:W-:Y:S02]  /*00f0*/  LOP3.LUT R3, R3, 0x1c, RZ, 0xc0, !PT ;  /* 0x0000001c03037812 */ /* 0x000fe400078ec0ff */
[----:B------:R-:W-:-:S02]  /*0100*/  SHF.L.U32 R5, R35, 0x2, RZ ;  /* 0x0000000223057819 */ /* 0x000fc400000006ff */
[----:B------:R-:W-:Y:S02]  /*0110*/  SHF.L.U32 R0, R0, 0x5, RZ ;  /* 0x0000000500007819 */ /* 0x000fe400000006ff */
[----:B------:R-:W-:Y:S02]  /*0120*/  LOP3.LUT R7, R3, UR4, RZ, 0xfc, !PT ;  /* 0x0000000403077c12 */ /* 0x000fe4000f8efcff */
[----:B------:R-:W-:Y:S02]  /*0130*/  LOP3.LUT R8, R5, R8, RZ, 0xfc, !PT ;  /* 0x0000000805087212 */ /* 0x000fe400078efcff */
[----:B------:R-:W-:Y:S01]  /*0140*/  ISETP.GE.AND P0, PT, R7, 0xa8c, PT ;  /* 0x00000a8c0700780c */ /* 0x000fe20003f06270 */
[----:B------:R-:W-:Y:S01]  /*0150*/  CS2R R4, SRZ ;  /* 0x0000000000047805 */ /* 0x000fe2000001ff00 */
[C---:B------:R-:W-:Y:S02]  /*0160*/  LOP3.LUT R2, R0.reuse, R8, RZ, 0xfc, !PT ;  /* 0x0000000800027212 */ /* 0x040fe400078efcff */
[----:B------:R-:W-:-:S02]  /*0170*/  LOP3.LUT R6, R0, 0x10, R8, 0xfe, !PT ;  /* 0x0000001000067812 */ /* 0x000fc400078efe08 */
[C---:B------:R-:W-:Y:S01]  /*0180*/  ISETP.LT.AND P1, PT, R2.reuse, 0x1b80, !P0 ;  /* 0x00001b800200780c */ /* 0x040fe20004721270 */
[--C-:B------:R-:W-:Y:S01]  /*0190*/  IMAD R10, R2, 0xa8c, R7.reuse ;  /* 0x00000a8c020a7824 */ /* 0x100fe200078e0207 */
[C---:B------:R-:W-:Y:S01]  /*01a0*/  ISETP.LT.AND P0, PT, R6.reuse, 0x1b80, !P0 ;  /* 0x00001b800600780c */ /* 0x040fe20004701270 */
[----:B------:R-:W-:Y:S02]  /*01b0*/  IMAD R12, R6, 0xa8c, R7 ;  /* 0x00000a8c060c7824 */ /* 0x000fe400078e0207 */
[----:B------:R-:W-:Y:S01]  /*01c0*/  IMAD.WIDE R10, R10, R27, c[0x0][0x160] ;  /* 0x000058000a0a7625 */ /* 0x000fe200078e021b */
[----:B------:R-:W-:-:S03]  /*01d0*/  CS2R R6, SRZ ;  /* 0x0000000000067805 */ /* 0x000fc6000001ff00 */
[----:B------:R-:W-:-:S04]  /*01e0*/  IMAD.WIDE R12, R12, R27, c[0x0][0x160] ;  /* 0x000058000c0c7625 */ /* 0x000fc800078e021b */
[----:B------:R0:W2:Y:S04]  /*01f0*/  @P1 LDG.E.EL.64 R4, [R10.64] ;  /* 0x000000060a041981 */ /* 0x0000a8000c2e1b00 */
[----:B------:R1:W3:Y:S01]  /*0200*/  @P0 LDG.E.EL.64 R6, [R12.64] ;  /* 0x000000060c060981 */ /* 0x0002e2000c2e1b00 */
[----:B------:R-:W-:Y:S01]  /*0210*/  SHF.L.U32 R33, R34, 0x3, RZ ;  /* 0x0000000322217819 */ /* 0x000fe200000006ff */
[----:B------:R-:W-:Y:S01]  /*0220*/  IMAD R3, R3, 0x28, RZ ;  /* 0x0000002803037824 */ /* 0x000fe200078e02ff */
[----:B------:R-:W-:Y:S02]  /*0230*/  MOV R28, 0x4 ;  /* 0x00000004001c7802 */ /* 0x000fe40000000f00 */
[----:B------:R-:W-:Y:S02]  /*0240*/  LOP3.LUT R33, R33, 0x18, RZ, 0xc0, !PT ;  /* 0x0000001821217812 */ /* 0x000fe400078ec0ff */
[----:B------:R-:W-:-:S02]  /*0250*/  LOP3.LUT R3, R8, R3, RZ, 0xfc, !PT ;  /* 0x0000000308037212 */ /* 0x000fc400078efcff */
[C-C-:B------:R-:W-:Y:S02]  /*0260*/  LOP3.LUT R2, R0.reuse, 0x2, R33.reuse, 0xfe, !PT ;  /* 0x0000000200027812 */ /* 0x140fe400078efe21 */
[C---:B------:R-:W-:Y:S02]  /*0270*/  LOP3.LUT R9, R0.reuse, R33, RZ, 0xfc, !PT ;  /* 0x0000002100097212 */ /* 0x040fe400078efcff */
[--C-:B------:R-:W-:Y:S01]  /*0280*/  LOP3.LUT R14, R0, 0x4, R33.reuse, 0xfe, !PT ;  /* 0x00000004000e7812 */ /* 0x100fe200078efe21 */
[----:B------:R-:W-:Y:S01]  /*0290*/  IMAD.HI R16, R2, 0x66666667, RZ ;  /* 0x6666666702107827 */ /* 0x000fe200078e02ff */
[----:B------:R-:W-:Y:S02]  /*02a0*/  LOP3.LUT R15, R0, 0x6, R33, 0xfe, !PT ;  /* 0x00000006000f7812 */ /* 0x000fe400078efe21 */
[C---:B------:R-:W-:Y:S01]  /*02b0*/  ISETP.GE.AND P0, PT, R9.reuse, 0x1b80, PT ;  /* 0x00001b800900780c */ /* 0x040fe20003f06270 */
[----:B------:R-:W-:Y:S01]  /*02c0*/  IMAD.HI R0, R9, 0x66666667, RZ ;  /* 0x6666666709007827 */ /* 0x000fe200078e02ff */
[----:B0-----:R-:W-:-:S03]  /*02d0*/  SHF.R.U32.HI R11, RZ, 0x1f, R16 ;  /* 0x0000001fff0b7819 */ /* 0x001fc60000011610 */
[----:B------:R-:W-:Y:S01]  /*02e0*/  IMAD.HI R18, R15, 0x66666667, RZ ;  /* 0x666666670f127827 */ /* 0x000fe200078e02ff */
[----:B-1----:R-:W-:Y:S02]  /*02f0*/  LEA.HI R13, R16, R11, RZ, 0x19 ;  /* 0x0000000b100d7211 */ /* 0x002fe400078fc8ff */
[----:B------:R-:W-:Y:S01]  /*0300*/  SHF.R.U32.HI R11, RZ, 0x1f, R0 ;  /* 0x0000001fff0b7819 */ /* 0x000fe20000011600 */
[----:B------:R-:W-:Y:S01]  /*0310*/  IMAD.HI R10, R14, 0x66666667, RZ ;  /* 0x666666670e0a7827 */ /* 0x000fe200078e02ff */
[----:B------:R-:W-:Y:S02]  /*0320*/  SHF.R.U32.HI R19, RZ, 0x1f, R18 ;  /* 0x0000001fff137819 */ /* 0x000fe40000011612 */
[----:B------:R-:W-:Y:S01]  /*0330*/  LEA.HI.SX32 R0, R0, R11, 0x19 ;  /* 0x0000000b00007211 */ /* 0x000fe200078fcaff */
[----:B------:R-:W-:Y:S01]  /*0340*/  IMAD R13, R13, -0x140, R2 ;  /* 0xfffffec00d0d7824 */ /* 0x000fe200078e0202 */
[----:B------:R-:W-:Y:S02]  /*0350*/  SHF.R.U32.HI R17, RZ, 0x1f, R10 ;  /* 0x0000001fff117819 */ /* 0x000fe4000001160a */
[----:B------:R-:W-:Y:S01]  /*0360*/  LEA.HI R18, R18, R19, RZ, 0x19 ;  /* 0x0000001312127211 */ /* 0x000fe200078fc8ff */
[----:B------:R-:W-:Y:S01]  /*0370*/  IMAD R2, R0, -0x140, R9 ;  /* 0xfffffec000027824 */ /* 0x000fe200078e0209 */
[----:B------:R-:W-:-:S02]  /*0380*/  LEA.HI R17, R10, R17, RZ, 0x19 ;  /* 0x000000110a117211 */ /* 0x000fc400078fc8ff */
[----:B------:R-:W-:Y:S01]  /*0390*/  PRMT R10, R13, 0x9910, RZ ;  /* 0x000099100d0a7816 */ /* 0x000fe200000000ff */
[----:B------:R-:W-:Y:S01]  /*03a0*/  IMAD R18, R18, -0x140, R15 ;  /* 0xfffffec012127824 */ /* 0x000fe200078e020f */
[----:B------:R-:W-:Y:S01]  /*03b0*/  PRMT R12, R2, 0x9910, RZ ;  /* 0x00009910020c7816 */ /* 0x000fe200000000ff */
[----:B------:R-:W-:Y:S01]  /*03c0*/  IMAD R17, R17, -0x140, R14 ;  /* 0xfffffec011117824 */ /* 0x000fe200078e020e */
[----:B------:R-:W-:Y:S01]  /*03d0*/  SHF.L.U32 R16, R3, 0x1, RZ ;  /* 0x0000000103107819 */ /* 0x000fe200000006ff */
[----:B------:R-:W-:Y:S01]  /*03e0*/  IMAD R14, R10, 0x6667, RZ ;  /* 0x000066670a0e7824 */ /* 0x000fe200078e02ff */
[----:B------:R-:W-:Y:S02]  /*03f0*/  MOV R10, R12 ;  /* 0x0000000c000a7202 */ /* 0x000fe40000000f00 */
[----:B------:R-:W-:Y:S02]  /*0400*/  PRMT R18, R18, 0x9910, RZ ;  /* 0x0000991012127816 */ /* 0x000fe400000000ff */
[----:B------:R-:W-:Y:S01]  /*0410*/  PRMT R11, R17, 0x9910, RZ ;  /* 0x00009910110b7816 */ /* 0x000fe200000000ff */
[----:B------:R-:W-:Y:S01]  /*0420*/  IMAD R13, R10, 0x6667, RZ ;  /* 0x000066670a0d7824 */ /* 0x000fe200078e02ff */
[----:B------:R-:W-:-:S02]  /*0430*/  MOV R12, R18 ;  /* 0x00000012000c7202 */ /* 0x000fc40000000f00 */
[----:B------:R-:W-:Y:S01]  /*0440*/  SHF.R.S32.HI R8, RZ, 0x10, R14 ;  /* 0x00000010ff087819 */ /* 0x000fe2000001140e */
[----:B------:R-:W-:Y:S02]  /*0450*/  IMAD R15, R11, 0x6667, RZ ;  /* 0x000066670b0f7824 */ /* 0x000fe400078e02ff */
[----:B------:R-:W-:Y:S01]  /*0460*/  IMAD R18, R12, 0x6667, RZ ;  /* 0x000066670c127824 */ /* 0x000fe200078e02ff */
[----:B------:R-:W-:Y:S02]  /*0470*/  LOP3.LUT R11, R8, 0xffff, RZ, 0xc0, !PT ;  /* 0x0000ffff080b7812 */ /* 0x000fe400078ec0ff */
[----:B------:R-:W-:Y:S02]  /*0480*/  SHF.R.S32.HI R8, RZ, 0x10, R13 ;  /* 0x00000010ff087819 */ /* 0x000fe4000001140d */
[----:B------:R-:W-:Y:S02]  /*0490*/  SHF.R.S32.HI R10, RZ, 0x10, R15 ;  /* 0x00000010ff0a7819 */ /* 0x000fe4000001140f */
[----:B------:R-:W-:-:S02]  /*04a0*/  SHF.R.U32.HI R9, RZ, 0xf, R11 ;  /* 0x0000000fff097819 */ /* 0x000fc4000001160b */
[----:B------:R-:W-:Y:S02]  /*04b0*/  LOP3.LUT R8, R8, 0xffff, RZ, 0xc0, !PT ;  /* 0x0000ffff08087812 */ /* 0x000fe400078ec0ff */
[----:B------:R-:W-:Y:S02]  /*04c0*/  SHF.R.S32.HI R12, RZ, 0x10, R18 ;  /* 0x00000010ff0c7819 */ /* 0x000fe40000011412 */
[----:B------:R-:W-:Y:S02]  /*04d0*/  LOP3.LUT R10, R10, 0xffff, RZ, 0xc0, !PT ;  /* 0x0000ffff0a0a7812 */ /* 0x000fe400078ec0ff */
[----:B------:R-:W-:Y:S02]  /*04e0*/  LEA.HI.SX32 R11, R14, R9, 0xe ;  /* 0x000000090e0b7211 */ /* 0x000fe400078f72ff */
[----:B------:R-:W-:Y:S02]  /*04f0*/  SHF.R.U32.HI R8, RZ, 0xf, R8 ;  /* 0x0000000fff087819 */ /* 0x000fe40000011608 */
[----:B------:R-:W-:-:S02]  /*0500*/  LOP3.LUT R9, R12, 0xffff, RZ, 0xc0, !PT ;  /* 0x0000ffff0c097812 */ /* 0x000fc400078ec0ff */
[----:B------:R-:W-:Y:S02]  /*0510*/  SHF.R.U32.HI R10, RZ, 0xf, R10 ;  /* 0x0000000fff0a7819 */ /* 0x000fe4000001160a */
[----:B------:R-:W-:Y:S02]  /*0520*/  LEA.HI.SX32 R8, R13, R8, 0xe ;  /* 0x000000080d087211 */ /* 0x000fe400078f72ff */
[----:B------:R-:W-:Y:S02]  /*0530*/  SHF.R.U32.HI R9, RZ, 0xf, R9 ;  /* 0x0000000fff097819 */ /* 0x000fe40000011609 */
[----:B------:R-:W-:Y:S02]  /*0540*/  LEA.HI.SX32 R12, R15, R10, 0xe ;  /* 0x0000000a0f0c7211 */ /* 0x000fe400078f72ff */
[----:B------:R-:W-:Y:S02]  /*0550*/  PRMT R3, R11, 0x9910, RZ ;  /* 0x000099100b037816 */ /* 0x000fe400000000ff */
[----:B------:R-:W-:-:S02]  /*0560*/  PRMT R29, R8, 0x9910, RZ ;  /* 0x00009910081d7816 */ /* 0x000fc400000000ff */
[----:B------:R-:W-:Y:S02]  /*0570*/  LEA.HI.SX32 R9, R18, R9, 0xe ;  /* 0x0000000912097211 */ /* 0x000fe400078f72ff */
[C---:B------:R-:W-:Y:S02]  /*0580*/  LEA R15, R0.reuse, R3, 0x5 ;  /* 0x00000003000f7211 */ /* 0x040fe400078e28ff */
[C---:B------:R-:W-:Y:S02]  /*0590*/  LEA R29, R0.reuse, R29, 0x5 ;  /* 0x0000001d001d7211 */ /* 0x040fe400078e28ff */
[----:B------:R-:W-:Y:S01]  /*05a0*/  PRMT R9, R9, 0x9910, RZ ;  /* 0x0000991009097816 */ /* 0x000fe200000000ff */
[----:B------:R-:W-:Y:S01]  /*05b0*/  CS2R R22, SRZ ;  /* 0x0000000000167805 */ /* 0x000fe2000001ff00 */
[----:B------:R-:W-:Y:S01]  /*05c0*/  MOV R3, RZ ;  /* 0x000000ff00037202 */ /* 0x000fe20000000f00 */
[----:B------:R-:W-:Y:S01]  /*05d0*/  IMAD.WIDE R36, R29, R28, c[0x0][0x170] ;  /* 0x00005c001d247625 */ /* 0x000fe200078e021c */
[----:B------:R-:W-:Y:S01]  /*05e0*/  LEA R19, R0, R9, 0x5 ;  /* 0x0000000900137211 */ /* 0x000fe200078e28ff */
[----:B------:R-:W-:Y:S01]  /*05f0*/  CS2R R20, SRZ ;  /* 0x0000000000147805 */ /* 0x000fe2000001ff00 */
[----:B------:R-:W-:Y:S01]  /*0600*/  CS2R R24, SRZ ;  /* 0x0000000000187805 */ /* 0x000fe2000001ff00 */
[----:B------:R-:W-:Y:S01]  /*0610*/  CS2R R30, SRZ ;  /* 0x00000000001e7805 */ /* 0x000fe2000001ff00 */
[----:B------:R-:W-:Y:S01]  /*0620*/  CS2R R8, SRZ ;  /* 0x0000000000087805 */ /* 0x000fe2000001ff00 */
[----:B------:R-:W-:-:S02]  /*0630*/  MOV R32, RZ ;  /* 0x000000ff00207202 */ /* 0x000fc40000000f00 */
[----:B--2---:R-:W-:Y:S01]  /*0640*/  SHF.R.U32.HI R17, RZ, 0x10, R5 ;  /* 0x00000010ff117819 */ /* 0x004fe20000011605 */
[----:B------:R0:W-:Y:S01]  /*0650*/  STS.U16 [R16+0xa0], R5 ;  /* 0x0000a00510007388 */ /* 0x0001e20000000400 */
[----:B------:R-:W-:Y:S02]  /*0660*/  SHF.R.U32.HI R13, RZ, 0x10, R4 ;  /* 0x00000010ff0d7819 */ /* 0x000fe40000011604 */
[----:B---3--:R-:W-:Y:S01]  /*0670*/  SHF.R.U32.HI R10, RZ, 0x10, R6 ;  /* 0x00000010ff0a7819 */ /* 0x008fe20000011606 */
[----:B------:R1:W-:Y:S01]  /*0680*/  STS.U16 [R16+0xf0], R17 ;  /* 0x0000f01110007388 */ /* 0x0003e20000000400 */
[----:B------:R-:W-:-:S03]  /*0690*/  SHF.R.U32.HI R11, RZ, 0x10, R7 ;  /* 0x00000010ff0b7819 */ /* 0x000fc60000011607 */
[----:B------:R2:W-:Y:S01]  /*06a0*/  STS.U16 [R16], R4 ;  /* 0x0000000410007388 */ /* 0x0005e20000000400 */
[----:B0-----:R-:W-:-:S03]  /*06b0*/  PRMT R5, R12, 0x9910, RZ ;  /* 0x000099100c057816 */ /* 0x001fc600000000ff */
[----:B------:R0:W-:Y:S01]  /*06c0*/  STS.U16 [R16+0x50], R13 ;  /* 0x0000500d10007388 */ /* 0x0001e20000000400 */
[----:B-1----:R-:W-:-:S03]  /*06d0*/  LEA R17, R0, R5, 0x5 ;  /* 0x0000000500117211 */ /* 0x002fc600078e28ff */
[----:B------:R-:W-:Y:S01]  /*06e0*/  STS.U16 [R16+0x20], R6 ;  /* 0x0000200610007388 */ /* 0x000fe20000000400 */
[----:B------:R-:W-:Y:S02]  /*06f0*/  MOV R5, RZ ;  /* 0x000000ff00057202 */ /* 0x000fe40000000f00 */
[----:B--2---:R-:W-:Y:S01]  /*0700*/  MOV R4, RZ ;  /* 0x000000ff00047202 */ /* 0x004fe20000000f00 */
[----:B------:R1:W-:Y:S01]  /*0710*/  STS.U16 [R16+0xc0], R7 ;  /* 0x0000c00710007388 */ /* 0x0003e20000000400 */
[----:B0-----:R-:W-:-:S03]  /*0720*/  IMAD.WIDE R12, R15, R28, c[0x0][0x168] ;  /* 0x00005a000f0c7625 */ /* 0x001fc600078e021c */
[----:B------:R-:W-:Y:S01]  /*0730*/  STS.U16 [R16+0x70], R10 ;  /* 0x0000700a10007388 */ /* 0x000fe20000000400 */
[----:B------:R-:W-:-:S03]  /*0740*/  IMAD.WIDE R14, R15, R28, c[0x0][0x170] ;  /* 0x00005c000f0e7625 */ /* 0x000fc600078e021c */
[----:B------:R-:W-:Y:S01]  /*0750*/  STS.U16 [R16+0x110], R11 ;  /* 0x0001100b10007388 */ /* 0x000fe20000000400 */
[----:B-1----:R-:W-:-:S03]  /*0760*/  CS2R R6, SRZ ;  /* 0x0000000000067805 */ /* 0x002fc6000001ff00 */
[----:B------:R-:W-:Y:S06]  /*0770*/  BAR.SYNC 0x0 ;  /* 0x0000000000007b1d */ /* 0x000fec0000000000 */
[----:B------:R0:W2:Y:S04]  /*0780*/  @!P0 LDG.E.EL R3, [R12.64] ;  /* 0x000000060c038981 */ /* 0x0000a8000c2e1900 */
[----:B------:R0:W3:Y:S01]  /*0790*/  @!P0 LDG.E.EL R4, [R12.64] ;  /* 0x000000060c048981 */ /* 0x0000e2000c2e1900 */
[----:B------:R-:W-:-:S03]  /*07a0*/  IMAD.WIDE R10, R17, R28, c[0x0][0x168] ;  /* 0x00005a00110a7625 */ /* 0x000fc600078e021c */
[----:B------:R1:W4:Y:S04]  /*07b0*/  @!P0 LDG.E.EL R5, [R14.64] ;  /* 0x000000060e058981 */ /* 0x000328000c2e1900 */
[----:B------:R1:W5:Y:S01]  /*07c0*/  @!P0 LDG.E.EL R6, [R14.64] ;  /* 0x000000060e068981 */ /* 0x000362000c2e1900 */
[----:B0-----:R-:W-:-:S03]  /*07d0*/  IMAD.WIDE R12, R19, R28, c[0x0][0x170] ;  /* 0x00005c00130c7625 */ /* 0x001fc600078e021c */
[----:B------:R0:W2:Y:S04]  /*07e0*/  @!P0 LDG.E.EL R23, [R36.64] ;  /* 0x0000000624178981 */ /* 0x0000a8000c2e1900 */
[----:B------:R0:W3:Y:S01]  /*07f0*/  @!P0 LDG.E.EL R24, [R36.64] ;  /* 0x0000000624188981 */ /* 0x0000e2000c2e1900 */
[----:B-1----:R-:W-:-:S03]  /*0800*/  IMAD.WIDE R14, R17, R28, c[0x0][0x170] ;  /* 0x00005c00110e7625 */ /* 0x002fc600078e021c */
[----:B------:R1:W3:Y:S04]  /*0810*/  @!P0 LDG.E.EL R25, [R12.64] ;  /* 0x000000060c198981 */ /* 0x0002e8000c2e1900 */
[----:B------:R1:W3:Y:S01]  /*0820*/  @!P0 LDG.E.EL R21, [R14.64] ;  /* 0x000000060e158981 */ /* 0x0002e2000c2e1900 */
[----:B------:R-:W-:-:S03]  /*0830*/  IMAD.WIDE R16, R19, R28, c[0x0][0x168] ;  /* 0x00005a0013107625 */ /* 0x000fc600078e021c */
[----:B------:R1:W3:Y:S04]  /*0840*/  @!P0 LDG.E.EL R22, [R14.64] ;  /* 0x000000060e168981 */ /* 0x0002e8000c2e1900 */
[----:B------:R1:W3:Y:S01]  /*0850*/  @!P0 LDG.E.EL R30, [R12.64] ;  /* 0x000000060c1e8981 */ /* 0x0002e2000c2e1900 */
[----:B0-----:R-:W-:Y:S01]  /*0860*/  CS2R R36, SRZ ;  /* 0x0000000000247805 */ /* 0x001fe2000001ff00 */
[----:B------:R-:W-:Y:S02]  /*0870*/  IMAD.WIDE R28, R29, R28, c[0x0][0x168] ;  /* 0x00005a001d1c7625 */ /* 0x000fe400078e021c */
[----:B------:R0:W3:Y:S02]  /*0880*/  @!P0 LDG.E.EL R20, [R10.64] ;  /* 0x000000060a148981 */ /* 0x0000e4000c2e1900 */
[----:B------:R-:W-:-:S02]  /*0890*/  IMAD.WIDE R18, R2, R27, c[0x0][0x178] ;  /* 0x00005e0002127625 */ /* 0x000fc400078e021b */
[----:B------:R0:W3:Y:S01]  /*08a0*/  @!P0 LDG.E.EL R31, [R16.64] ;  /* 0x00000006101f8981 */ /* 0x0000e2000c2e1900 */
[----:B-1----:R-:W-:Y:S01]  /*08b0*/  CS2R R14, SRZ ;  /* 0x00000000000e7805 */ /* 0x002fe2000001ff00 */
[----:B------:R-:W-:Y:S02]  /*08c0*/  CS2R R12, SRZ ;  /* 0x00000000000c7805 */ /* 0x000fe4000001ff00 */
[----:B------:R0:W3:Y:S01]  /*08d0*/  @!P0 LDG.E.EL R7, [R10.64] ;  /* 0x000000060a078981 */ /* 0x0000e2000c2e1900 */
[----:B------:R-:W-:-:S03]  /*08e0*/  IMAD.WIDE R26, R2, R27, c[0x0][0x180] ;  /* 0x00006000021a7625 */ /* 0x000fc600078e021b */
[----:B------:R1:W3:Y:S04]  /*08f0*/  @!P0 LDG.E.EL R36, [R28.64] ;  /* 0x000000061c248981 */ /* 0x0002e8000c2e1900 */
[----:B------:R1:W3:Y:S01]  /*0900*/  @!P0 LDG.E.EL.128 R12, [R26.64] ;  /* 0x000000061a0c8981 */ /* 0x0002e2000c2e1d00 */
[----:B0-----:R-:W-:-:S03]  /*0910*/  CS2R R10, SRZ ;  /* 0x00000000000a7805 */ /* 0x001fc6000001ff00 */
[----:B------:R0:W3:Y:S04]  /*0920*/  @!P0 LDG.E.EL R37, [R28.64] ;  /* 0x000000061c258981 */ /* 0x0000e8000c2e1900 */
[----:B------:R0:W3:Y:S04]  /*0930*/  @!P0 LDG.E.EL.128 R8, [R18.64] ;  /* 0x0000000612088981 */ /* 0x0000e8000c2e1d00 */
[----:B------:R0:W3:Y:S01]  /*0940*/  @!P0 LDG.E.EL R32, [R16.64] ;  /* 0x0000000610208981 */ /* 0x0000e2000c2e1900 */
[----:B------:R-:W-:Y:S02]  /*0950*/  SHF.R.U32.HI R34, RZ, 0x2, R34 ;  /* 0x00000002ff227819 */ /* 0x000fe40000011622 */
[----:B------:R-:W-:-:S02]  /*0960*/  SHF.L.U32 R35, R35, 0x3, RZ ;  /* 0x0000000323237819 */ /* 0x000fc400000006ff */
[----:B------:R-:W-:-:S04]  /*0970*/  SGXT.U32 R34, R34, 0x3 ;  /* 0x000000032222781a */ /* 0x000fc80000000000 */
[----:B------:R-:W-:-:S05]  /*0980*/  LOP3.LUT R34, R35, R34, RZ, 0xfc, !PT ;  /* 0x0000002223227212 */ /* 0x000fca00078efcff */
[----:B------:R-:W-:-:S05]  /*0990*/  IMAD R33, R34, 0x28, R33 ;  /* 0x0000002822217824 */ /* 0x000fca00078e0221 */
[----:B0-----:R-:W-:-:S06]  /*09a0*/  SHF.L.U32 R16, R33, 0x1, RZ ;  /* 0x0000000121107819 */ /* 0x001fcc00000006ff */
[----:B------:R-:W0:Y:S01]  /*09b0*/  LDS.128 R16, [R16] ;  /* 0x0000000010107984 */ /* 0x000e220000000c00 */
[----:B-1----:R-:W-:Y:S01]  /*09c0*/  MOV R26, 0x381b5837 ;  /* 0x381b5837001a7802 */ /* 0x002fe20000000f00 */
[----:B0-----:R-:W-:Y:S02]  /*09d0*/  HADD2.F32 R27, -RZ, R19.H1_H1 ;  /* 0x30000013ff1b7230 */ /* 0x001fe40000004100 */
[----:B------:R-:W-:Y:S02]  /*09e0*/  HADD2.F32 R28, -RZ, R18.H0_H0 ;  /* 0x20000012ff1c7230 */ /* 0x000fe40000004100 */
[-C--:B----4-:R-:W-:Y:S01]  /*09f0*/  FFMA R5, R5, R26.reuse, 9.9999997473787516356e-06 ;  /* 0x3727c5ac05057423 */ /* 0x090fe2000000001a */
[-C--:B--2---:R-:W-:Y:S01]  /*0a00*/  FFMA R23, R23, R26.reuse, 9.9999997473787516356e-06 ;  /* 0x3727c5ac17177423 */ /* 0x084fe2000000001a */
[-C--:B-----5:R-:W-:Y:S01]  /*0a10*/  FFMA R6, R6, R26.reuse, 9.9999997473787516356e-06 ;  /* 0x3727c5ac06067423 */ /* 0x0a0fe2000000001a */
[----:B---3--:R-:W-:-:S04]  /*0a20*/  FFMA R24, R24, R26, 9.9999997473787516356e-06 ;  /* 0x3727c5ac18187423 */ /* 0x008fc8000000001a */
[----:B------:R-:W0:Y:S01]  /*0a30*/  MUFU.RSQ R23, R23 ;  /* 0x0000001700177308 */ /* 0x000e220000001400 */
[-C--:B------:R-:W-:Y:S01]  /*0a40*/  FFMA R25, R25, R26.reuse, 9.9999997473787516356e-06 ;  /* 0x3727c5ac19197423 */ /* 0x080fe2000000001a */
[-C--:B------:R-:W-:Y:S01]  /*0a50*/  FFMA R21, R21, R26.reuse, 9.9999997473787516356e-06 ;  /* 0x3727c5ac15157423 */ /* 0x080fe2000000001a */
[-C--:B------:R-:W-:Y:S01]  /*0a60*/  FFMA R22, R22, R26.reuse, 9.9999997473787516356e-06 ;  /* 0x3727c5ac16167423 */ /* 0x080fe2000000001a */
[----:B------:R-:W-:Y:S01]  /*0a70*/  FFMA R30, R30, R26, 9.9999997473787516356e-06 ;  /* 0x3727c5ac1e1e7423 */ /* 0x000fe2000000001a */
[----:B------:R-:W-:Y:S02]  /*0a80*/  HADD2.F32 R26, -RZ, R19.H0_H0 ;  /* 0x20000013ff1a7230 */ /* 0x000fe40000004100 */
[----:B------:R-:W-:Y:S01]  /*0a90*/  HADD2.F32 R19, -RZ, R18.H1_H1 ;  /* 0x30000012ff137230 */ /* 0x000fe20000004100 */
[----:B------:R-:W1:Y:S04]  /*0aa0*/  MUFU.RSQ R21, R21 ;  /* 0x0000001500157308 */ /* 0x000e680000001400 */
[----:B------:R-:W-:Y:S01]  /*0ab0*/  FADD R20, R19, -R20 ;  /* 0x8000001413147221 */ /* 0x000fe20000000000 */
[----:B------:R-:W-:Y:S01]  /*0ac0*/  FADD R31, R26, -R31 ;  /* 0x8000001f1a1f7221 */ /* 0x000fe20000000000 */
[----:B------:R-:W-:Y:S01]  /*0ad0*/  HADD2.F32 R19, -RZ, R16.H0_H0 ;  /* 0x20000010ff137230 */ /* 0x000fe20000004100 */
[----:B------:R-:W-:Y:S01]  /*0ae0*/  FADD R26, R28, -R7 ;  /* 0x800000071c1a7221 */ /* 0x000fe20000000000 */
[----:B------:R-:W2:Y:S01]  /*0af0*/  MUFU.RSQ R18, R24 ;  /* 0x0000001800127308 */ /* 0x000ea20000001400 */
[----:B------:R-:W-:-:S02]  /*0b00*/  HADD2.F32 R7, -RZ, R17.H1_H1 ;  /* 0x30000011ff077230 */ /* 0x000fc40000004100 */
[----:B------:R-:W-:Y:S01]  /*0b10*/  FADD R36, R19, -R36 ;  /* 0x8000002413247221 */ /* 0x000fe20000000000 */
[----:B------:R-:W-:Y:S02]  /*0b20*/  HADD2.F32 R28, -RZ, R17.H0_H0 ;  /* 0x20000011ff1c7230 */ /* 0x000fe40000004100 */
[----:B------:R-:W-:Y:S01]  /*0b30*/  FADD R17, R7, -R4 ;  /* 0x8000000407117221 */ /* 0x000fe20000000000 */
[----:B------:R-:W-:Y:S01]  /*0b40*/  HADD2.F32 R4, -RZ, R12.H0_H0 ;  /* 0x2000000cff047230 */ /* 0x000fe20000004100 */
[----:B------:R-:W3:Y:S01]  /*0b50*/  MUFU.RSQ R5, R5 ;  /* 0x0000000500057308 */ /* 0x000ee20000001400 */
[----:B------:R-:W-:Y:S01]  /*0b60*/  HADD2.F32 R16, -RZ, R16.H1_H1 ;  /* 0x30000010ff107230 */ /* 0x000fe20000004100 */
[----:B0-----:R-:W-:Y:S01]  /*0b70*/  FMUL R23, R23, R36 ;  /* 0x0000002417177220 */ /* 0x001fe20000400000 */
[----:B------:R-:W-:Y:S01]  /*0b80*/  FADD R28, R28, -R3 ;  /* 0x800000031c1c7221 */ /* 0x000fe20000000000 */
[----:B------:R-:W-:-:S04]  /*0b90*/  HADD2.F32 R19, -RZ, R8.H0_H0 ;  /* 0x20000008ff137230 */ /* 0x000fc80000004100 */
[----:B------:R-:W0:Y:S01]  /*0ba0*/  MUFU.RSQ R6, R6 ;  /* 0x0000000600067308 */ /* 0x000e220000001400 */
[----:B------:R-:W-:Y:S01]  /*0bb0*/  FADD R37, R16, -R37 ;  /* 0x8000002510257221 */ /* 0x000fe20000000000 */
[----:B------:R-:W-:Y:S01]  /*0bc0*/  FFMA R3, R19, R23, R4 ;  /* 0x0000001713037223 */ /* 0x000fe20000000004 */
[----:B-1----:R-:W-:-:S05]  /*0bd0*/  FMUL R7, R21, R26 ;  /* 0x0000001a15077220 */ /* 0x002fca0000400000 */
[----:B------:R-:W1:Y:S01]  /*0be0*/  MUFU.RSQ R19, R22 ;  /* 0x0000001600137308 */ /* 0x000e620000001400 */
[----:B------:R-:W-:Y:S01]  /*0bf0*/  HADD2.F32 R21, -RZ, R8.H1_H1 ;  /* 0x30000008ff157230 */ /* 0x000fe20000004100 */
[----:B--2---:R-:W-:Y:S01]  /*0c00*/  FMUL R18, R18, R37 ;  /* 0x0000002512127220 */ /* 0x004fe20000400000 */
[----:B------:R-:W-:Y:S01]  /*0c10*/  HADD2.F32 R4, -RZ, R12.H1_H1 ;  /* 0x3000000cff047230 */ /* 0x000fe20000004100 */
[----:B---3--:R-:W-:Y:S01]  /*0c20*/  FMUL R28, R5, R28 ;  /* 0x0000001c051c7220 */ /* 0x008fe20000400000 */
[----:B------:R-:W-:-:S03]  /*0c30*/  HADD2.F32 R16, -RZ, R9.H0_H0 ;  /* 0x20000009ff107230 */ /* 0x000fc60000004100 */
[----:B------:R-:W-:Y:S01]  /*0c40*/  FFMA R4, R21, R18, R4 ;  /* 0x0000001215047223 */ /* 0x000fe20000000004 */
[----:B0-----:R-:W-:Y:S01]  /*0c50*/  FMUL R17, R6, R17 ;  /* 0x0000001106117220 */ /* 0x001fe20000400000 */
[----:B------:R-:W-:Y:S02]  /*0c60*/  HADD2.F32 R5, -RZ, R13.H0_H0 ;  /* 0x2000000dff057230 */ /* 0x000fe40000004100 */
[----:B------:R-:W-:Y:S02]  /*0c70*/  HADD2.F32 R9, -RZ, R9.H1_H1 ;  /* 0x30000009ff097230 */ /* 0x000fe40000004100 */
[----:B------:R-:W-:Y:S01]  /*0c80*/  HADD2.F32 R6, -RZ, R13.H1_H1 ;  /* 0x3000000dff067230 */ /* 0x000fe20000004100 */
[----:B------:R-:W-:Y:S01]  /*0c90*/  FADD R13, RZ, -R4 ;  /* 0x80000004ff0d7221 */ /* 0x000fe20000000000 */
[----:B------:R-:W0:Y:S01]  /*0ca0*/  MUFU.RSQ R8, R25 ;  /* 0x0000001900087308 */ /* 0x000e220000001400 */
[----:B------:R-:W-:Y:S01]  /*0cb0*/  FFMA R5, R16, R28, R5 ;  /* 0x0000001c10057223 */ /* 0x000fe20000000005 */
[----:B-1----:R-:W-:Y:S01]  /*0cc0*/  FMUL R20, R19, R20 ;  /* 0x0000001413147220 */ /* 0x002fe20000400000 */
[----:B------:R-:W-:Y:S01]  /*0cd0*/  FMUL R16, R13, 1.4426950216293334961 ;  /* 0x3fb8aa3b0d107820 */ /* 0x000fe20000400000 */
[----:B------:R-:W-:Y:S01]  /*0ce0*/  FFMA R6, R9, R17, R6 ;  /* 0x0000001109067223 */ /* 0x000fe20000000006 */
[--C-:B------:R-:W-:Y:S01]  /*0cf0*/  HADD2.F32 R17, -RZ, R10.reuse.H0_H0 ;  /* 0x2000000aff117230 */ /* 0x100fe20000004100 */
[----:B------:R-:W-:Y:S01]  /*0d00*/  FADD R12, RZ, -R3 ;  /* 0x80000003ff0c7221 */ /* 0x000fe20000000000 */
[----:B------:R-:W-:-:S02]  /*0d10*/  HADD2.F32 R19, -RZ, R10.H1_H1 ;  /* 0x3000000aff137230 */ /* 0x000fc40000004100 */
[--C-:B------:R-:W-:Y:S01]  /*0d20*/  HADD2.F32 R10, -RZ, R14.reuse.H0_H0 ;  /* 0x2000000eff0a7230 */ /* 0x100fe20000004100 */
[----:B------:R-:W-:Y:S01]  /*0d30*/  FSETP.GEU.AND P4, PT, R16, -126, PT ;  /* 0xc2fc00001000780b */ /* 0x000fe20003f8e000 */
[----:B------:R-:W-:Y:S01]  /*0d40*/  FMUL R12, R12, 1.4426950216293334961 ;  /* 0x3fb8aa3b0c0c7820 */ /* 0x000fe20000400000 */
[----:B------:R-:W1:Y:S02]  /*0d50*/  MUFU.RSQ R13, R30 ;  /* 0x0000001e000d7308 */ /* 0x000e640000001400 */
[----:B------:R-:W-:Y:S01]  /*0d60*/  FFMA R7, R17, R7, R10 ;  /* 0x0000000711077223 */ /* 0x000fe2000000000a */
[----:B------:R-:W-:Y:S01]  /*0d70*/  HADD2.F32 R14, -RZ, R14.H1_H1 ;  /* 0x3000000eff0e7230 */ /* 0x000fe20000004100 */
[----:B------:R-:W-:Y:S01]  /*0d80*/  FADD R18, RZ, -R6 ;  /* 0x80000006ff127221 */ /* 0x000fe20000000000 */
[----:B------:R-:W-:Y:S01]  /*0d90*/  FSETP.GEU.AND P2, PT, R12, -126, PT ;  /* 0xc2fc00000c00780b */ /* 0x000fe20003f4e000 */
[----:B------:R-:W-:Y:S01]  /*0da0*/  FADD R10, RZ, -R7 ;  /* 0x80000007ff0a7221 */ /* 0x000fe20000000000 */
[----:B0-----:R-:W-:Y:S01]  /*0db0*/  FMUL R31, R8, R31 ;  /* 0x0000001f081f7220 */ /* 0x001fe20000400000 */
[----:B------:R-:W-:Y:S01]  /*0dc0*/  FMUL R22, R18, 1.4426950216293334961 ;  /* 0x3fb8aa3b12167820 */ /* 0x000fe20000400000 */
[----:B------:R-:W-:Y:S01]  /*0dd0*/  FFMA R8, R19, R20, R14 ;  /* 0x0000001413087223 */ /* 0x000fe2000000000e */
[----:B------:R-:W-:Y:S01]  /*0de0*/  FMUL R18, R10, 1.4426950216293334961 ;  /* 0x3fb8aa3b0a127820 */ /* 0x000fe20000400000 */
[----:B------:R-:W-:-:S02]  /*0df0*/  HADD2.F32 R17, -RZ, R11.H0_H0 ;  /* 0x2000000bff117230 */ /* 0x000fc40000004100 */
[----:B------:R-:W-:Y:S01]  /*0e00*/  HADD2.F32 R10, -RZ, R15.H0_H0 ;  /* 0x2000000fff0a7230 */ /* 0x000fe20000004100 */
[----:B------:R-:W-:Y:S01]  /*0e10*/  @!P4 FMUL R16, R16, 0.5 ;  /* 0x3f0000001010c820 */ /* 0x000fe20000400000 */
[----:B------:R-:W-:Y:S01]  /*0e20*/  HADD2.F32 R14, -RZ, R11.H1_H1 ;  /* 0x3000000bff0e7230 */ /* 0x000fe20000004100 */
[----:B------:R-:W-:Y:S01]  /*0e30*/  FADD R11, RZ, -R8 ;  /* 0x80000008ff0b7221 */ /* 0x000fe20000000000 */
[----:B------:R-:W-:Y:S01]  /*0e40*/  FADD R32, R27, -R32 ;  /* 0x800000201b207221 */ /* 0x000fe20000000000 */
[----:B------:R-:W-:Y:S01]  /*0e50*/  FFMA R10, R17, R31, R10 ;  /* 0x0000001f110a7223 */ /* 0x000fe2000000000a */
[----:B------:R-:W-:Y:S01]  /*0e60*/  FADD R9, RZ, -R5 ;  /* 0x80000005ff097221 */ /* 0x000fe20000000000 */
[----:B------:R-:W-:Y:S01]  /*0e70*/  FMUL R17, R11, 1.4426950216293334961 ;  /* 0x3fb8aa3b0b117820 */ /* 0x000fe20000400000 */
[----:B------:R-:W-:Y:S01]  /*0e80*/  HADD2.F32 R11, -RZ, R15.H1_H1 ;  /* 0x3000000fff0b7230 */ /* 0x000fe20000004100 */
[----:B------:R-:W-:Y:S01]  /*0e90*/  @!P2 FMUL R12, R12, 0.5 ;  /* 0x3f0000000c0ca820 */ /* 0x000fe20000400000 */
[----:B------:R-:W0:Y:S01]  /*0ea0*/  MUFU.EX2 R16, R16 ;  /* 0x0000001000107308 */ /* 0x000e220000000800 */
[----:B-1----:R-:W-:Y:S01]  /*0eb0*/  FMUL R13, R13, R32 ;  /* 0x000000200d0d7220 */ /* 0x002fe20000400000 */
[----:B------:R-:W-:-:S03]  /*0ec0*/  FMUL R21, R9, 1.4426950216293334961 ;  /* 0x3fb8aa3b09157820 */ /* 0x000fc60000400000 */
[----:B------:R-:W-:-:S03]  /*0ed0*/  FFMA R11, R14, R13, R11 ;  /* 0x0000000d0e0b7223 */ /* 0x000fc6000000000b */
[----:B------:R-:W1:Y:S01]  /*0ee0*/  MUFU.EX2 R9, R12 ;  /* 0x0000000c00097308 */ /* 0x000e620000000800 */
[----:B------:R-:W-:Y:S01]  /*0ef0*/  FADD R13, RZ, -R11 ;  /* 0x8000000bff0d7221 */ /* 0x000fe20000000000 */
[----:B------:R-:W-:Y:S01]  /*0f00*/  FSETP.GEU.AND P5, PT, R22, -126, PT ;  /* 0xc2fc00001600780b */ /* 0x000fe20003fae000 */
[----:B------:R-:W-:Y:S01]  /*0f10*/  FADD R15, RZ, -R10 ;  /* 0x8000000aff0f7221 */ /* 0x000fe20000000000 */
[----:B------:R-:W-:Y:S01]  /*0f20*/  FSETP.GEU.AND P3, PT, R21, -126, PT ;  /* 0xc2fc00001500780b */ /* 0x000fe20003f6e000 */
[----:B------:R-:W-:Y:S02]  /*0f30*/  FMUL R14, R13, 1.4426950216293334961 ;  /* 0x3fb8aa3b0d0e7820 */ /* 0x000fe40000400000 */
[----:B------:R-:W-:Y:S01]  /*0f40*/  FMUL R15, R15, 1.4426950216293334961 ;  /* 0x3fb8aa3b0f0f7820 */ /* 0x000fe20000400000 */
[----:B0-----:R-:W-:Y:S01]  /*0f50*/  @!P4 FMUL R16, R16, R16 ;  /* 0x000000101010c220 */ /* 0x001fe20000400000 */
[----:B------:R-:W-:Y:S02]  /*0f60*/  FSETP.GEU.AND P6, PT, R18, -126, PT ;  /* 0xc2fc00001200780b */ /* 0x000fe40003fce000 */
[----:B------:R-:W-:-:S02]  /*0f70*/  FSETP.GEU.AND P4, PT, R14, -126, PT ;  /* 0xc2fc00000e00780b */ /* 0x000fc40003f8e000 */
[----:B------:R-:W-:Y:S01]  /*0f80*/  FSETP.GEU.AND P1, PT, R17, -126, PT ;  /* 0xc2fc00001100780b */ /* 0x000fe20003f2e000 */
[----:B-1----:R-:W-:Y:S01]  /*0f90*/  @!P2 FMUL R9, R9, R9 ;  /* 0x000000090909a220 */ /* 0x002fe20000400000 */
[----:B------:R-:W-:Y:S01]  /*0fa0*/  FSETP.GEU.AND P2, PT, R15, -126, PT ;  /* 0xc2fc00000f00780b */ /* 0x000fe20003f4e000 */
[----:B------:R-:W-:Y:S01]  /*0fb0*/  @!P5 FMUL R22, R22, 0.5 ;  /* 0x3f0000001616d820 */ /* 0x000fe20000400000 */
[----:B------:R-:W-:-:S05]  /*0fc0*/  @!P3 FMUL R21, R21, 0.5 ;  /* 0x3f0000001515b820 */ /* 0x000fca0000400000 */
[----:B------:R-:W-:Y:S01]  /*0fd0*/  @!P6 FMUL R18, R18, 0.5 ;  /* 0x3f0000001212e820 */ /* 0x000fe20000400000 */
[----:B------:R-:W0:Y:S01]  /*0fe0*/  MUFU.EX2 R12, R21 ;  /* 0x00000015000c7308 */ /* 0x000e220000000800 */
[----:B------:R-:W-:Y:S02]  /*0ff0*/  @!P4 FMUL R14, R14, 0.5 ;  /* 0x3f0000000e0ec820 */ /* 0x000fe40000400000 */
[----:B------:R-:W-:-:S05]  /*1000*/  @!P1 FMUL R17, R17, 0.5 ;  /* 0x3f00000011119820 */ /* 0x000fca0000400000 */
[----:B------:R-:W1:Y:S01]  /*1010*/  MUFU.EX2 R22, R22 ;  /* 0x0000001600167308 */ /* 0x000e620000000800 */
[----:B------:R-:W-:Y:S01]  /*1020*/  @!P2 FMUL R15, R15, 0.5 ;  /* 0x3f0000000f0fa820 */ /* 0x000fe20000400000 */
[----:B------:R-:W-:-:S06]  /*1030*/  FADD R13, R9, 1 ;  /* 0x3f800000090d7421 */ /* 0x000fcc0000000000 */
[----:B------:R-:W2:Y:S01]  /*1040*/  MUFU.EX2 R19, R17 ;  /* 0x0000001100137308 */ /* 0x000ea20000000800 */
[----:B------:R-:W-:-:S07]  /*1050*/  FADD R16, R16, 1 ;  /* 0x3f80000010107421 */ /* 0x000fce0000000000 */
[----:B------:R-:W3:Y:S08]  /*1060*/  MUFU.EX2 R14, R14 ;  /* 0x0000000e000e7308 */ /* 0x000ef00000000800 */
[----:B------:R-:W4:Y:S08]  /*1070*/  MUFU.EX2 R18, R18 ;  /* 0x0000001200127308 */ /* 0x000f300000000800 */
[----:B------:R5:W5:Y:S01]  /*1080*/  MUFU.EX2 R20, R15 ;  /* 0x0000000f00147308 */ /* 0x000b620000000800 */
[----:B0-----:R-:W-:Y:S01]  /*1090*/  @!P3 FMUL R12, R12, R12 ;  /* 0x0000000c0c0cb220 */ /* 0x001fe20000400000 */
[----:B-1----:R-:W-:Y:S01]  /*10a0*/  @!P5 FMUL R22, R22, R22 ;  /* 0x000000161616d220 */ /* 0x002fe20000400000 */
[----:B------:R-:W-:-:S02]  /*10b0*/  FSETP.GT.AND P3, PT, R13, 8.50705917302346158658e+37, PT ;  /* 0x7e8000000d00780b */ /* 0x000fc40003f64000 */
[----:B------:R-:W-:Y:S01]  /*10c0*/  FSETP.GT.AND P5, PT, R16, 8.50705917302346158658e+37, PT ;  /* 0x7e8000001000780b */ /* 0x000fe20003fa4000 */
[----:B--2---:R-:W-:Y:S01]  /*10d0*/  @!P1 FMUL R19, R19, R19 ;  /* 0x0000001313139220 */ /* 0x004fe20000400000 */
[----:B---3--:R-:W-:Y:S01]  /*10e0*/  @!P4 FMUL R14, R14, R14 ;  /* 0x0000000e0e0ec220 */ /* 0x008fe20000400000 */
[----:B----4-:R-:W-:Y:S01]  /*10f0*/  @!P6 FMUL R18, R18, R18 ;  /* 0x000000121212e220 */ /* 0x010fe20000400000 */
[----:B------:R-:W-:Y:S01]  /*1100*/  FADD R17, R12, 1 ;  /* 0x3f8000000c117421 */ /* 0x000fe20000000000 */
[----:B------:R-:W-:Y:S01]  /*1110*/  FADD R12, R22, 1 ;  /* 0x3f800000160c7421 */ /* 0x000fe20000000000 */
[----:B------:R-:W-:Y:S01]  /*1120*/  MOV R9, 0x3e800000 ;  /* 0x3e80000000097802 */ /* 0x000fe20000000f00 */
[----:B-----5:R-:W-:Y:S01]  /*1130*/  FADD R15, R19, 1 ;  /* 0x3f800000130f7421 */ /* 0x020fe20000000000 */
[----:B------:R-:W-:Y:S01]  /*1140*/  FADD R21, R14, 1 ;  /* 0x3f8000000e157421 */ /* 0x000fe20000000000 */
[----:B------:R-:W-:Y:S01]  /*1150*/  @!P2 FMUL R20, R20, R20 ;  /* 0x000000141414a220 */ /* 0x000fe20000400000 */
[----:B------:R-:W-:Y:S01]  /*1160*/  FADD R18, R18, 1 ;  /* 0x3f80000012127421 */ /* 0x000fe20000000000 */
[----:B------:R-:W-:-:S02]  /*1170*/  @P3 FMUL R13, R13, 0.25 ;  /* 0x3e8000000d0d3820 */ /* 0x000fc40000400000 */
[----:B------:R-:W-:Y:S01]  /*1180*/  FADD R20, R20, 1 ;  /* 0x3f80000014147421 */ /* 0x000fe20000000000 */
[----:B------:R-:W-:Y:S01]  /*1190*/  @P5 FMUL R16, R16, 0.25 ;  /* 0x3e80000010105820 */ /* 0x000fe20000400000 */
[----:B------:R-:W-:Y:S02]  /*11a0*/  FSETP.GT.AND P1, PT, R12, 8.50705917302346158658e+37, PT ;  /* 0x7e8000000c00780b */ /* 0x000fe40003f24000 */
[C---:B------:R-:W-:Y:S02]  /*11b0*/  FSEL R22, R9.reuse, 1, P3 ;  /* 0x3f80000009167808 */ /* 0x040fe40001800000 */
[----:B------:R-:W-:Y:S02]  /*11c0*/  FSEL R24, R9, 1, P5 ;  /* 0x3f80000009187808 */ /* 0x000fe40002800000 */
[----:B------:R-:W-:Y:S02]  /*11d0*/  FSETP.GT.AND P3, PT, R15, 8.50705917302346158658e+37, PT ;  /* 0x7e8000000f00780b */ /* 0x000fe40003f64000 */
[----:B------:R-:W-:-:S02]  /*11e0*/  FSETP.GT.AND P5, PT, R21, 8.50705917302346158658e+37, PT ;  /* 0x7e8000001500780b */ /* 0x000fc40003fa4000 */
[----:B------:R-:W-:Y:S02]  /*11f0*/  FSETP.GT.AND P6, PT, R17, 8.50705917302346158658e+37, PT ;  /* 0x7e8000001100780b */ /* 0x000fe40003fc4000 */
[----:B------:R-:W-:Y:S02]  /*1200*/  FSETP.GT.AND P2, PT, R18, 8.50705917302346158658e+37, PT ;  /* 0x7e8000001200780b */ /* 0x000fe40003f44000 */
[----:B------:R-:W-:Y:S01]  /*1210*/  FSETP.GT.AND P4, PT, R20, 8.50705917302346158658e+37, PT ;  /* 0x7e8000001400780b */ /* 0x000fe20003f84000 */
[----:B------:R-:W0:Y:S01]  /*1220*/  MUFU.RCP R13, R13 ;  /* 0x0000000d000d7308 */ /* 0x000e220000001000 */
[----:B------:R-:W-:-:S03]  /*1230*/  @P1 FMUL R12, R12, 0.25 ;  /* 0x3e8000000c0c1820 */ /* 0x000fc60000400000 */
[----:B------:R-:W-:Y:S02]  /*1240*/  @P3 FMUL R15, R15, 0.25 ;  /* 0x3e8000000f0f3820 */ /* 0x000fe40000400000 */
[----:B------:R-:W-:Y:S02]  /*1250*/  @P5 FMUL R21, R21, 0.25 ;  /* 0x3e80000015155820 */ /* 0x000fe40000400000 */
[----:B------:R-:W-:Y:S02]  /*1260*/  @P6 FMUL R17, R17, 0.25 ;  /* 0x3e80000011116820 */ /* 0x000fe40000400000 */
[----:B------:R-:W-:Y:S02]  /*1270*/  @P2 FMUL R18, R18, 0.25 ;  /* 0x3e80000012122820 */ /* 0x000fe40000400000 */
[----:B------:R-:W-:Y:S01]  /*1280*/  @P4 FMUL R20, R20, 0.25 ;  /* 0x3e80000014144820 */ /* 0x000fe20000400000 */
[----:B------:R-:W-:Y:S08]  /*1290*/  MUFU.RCP R23, R16 ;  /* 0x0000001000177308 */ /* 0x000ff00000001000 */
[----:B------:R1:W2:Y:S08]  /*12a0*/  MUFU.RCP R25, R17 ;  /* 0x0000001100197308 */ /* 0x0002b00000001000 */
[----:B------:R-:W3:Y:S01]  /*12b0*/  MUFU.RCP R12, R12 ;  /* 0x0000000c000c7308 */ /* 0x000ee20000001000 */
[----:B-1----:R-:W-:-:S07]  /*12c0*/  LOP3.LUT R17, R34, UR4, RZ, 0xfc, !PT ;  /* 0x0000000422117c12 */ /* 0x002fce000f8efcff */
[----:B------:R1:W4:Y:S01]  /*12d0*/  MUFU.RCP R16, R18 ;  /* 0x0000001200107308 */ /* 0x0003220000001000 */
[----:B------:R-:W-:-:S07]  /*12e0*/  IMAD R19, R17, 0x140, R2 ;  /* 0x0000014011137824 */ /* 0x000fce00078e0202 */
[----:B------:R-:W5:Y:S08]  /*12f0*/  MUFU.RCP R15, R15 ;  /* 0x0000000f000f7308 */ /* 0x000f700000001000 */
[----:B------:R0:W1:Y:S08]  /*1300*/  MUFU.RCP R14, R20 ;  /* 0x00000014000e7308 */ /* 0x0000700000001000 */
[----:B------:R-:W4:Y:S01]  /*1310*/  MUFU.RCP R21, R21 ;  /* 0x0000001500157308 */ /* 0x000f220000001000 */
[----:B------:R-:W-:Y:S01]  /*1320*/  ISETP.LT.AND P0, PT, R17, 0xa8c, !P0 ;  /* 0x00000a8c1100780c */ /* 0x000fe20004701270 */
[----:B0-----:R-:W-:Y:S01]  /*1330*/  FMUL R22, R13, R22 ;  /* 0x000000160d167220 */ /* 0x001fe20000400000 */
[C---:B------:R-:W-:Y:S01]  /*1340*/  FSEL R2, R9.reuse, 1, P6 ;  /* 0x3f80000009027808 */ /* 0x040fe20003000000 */
[----:B------:R-:W-:Y:S01]  /*1350*/  IMAD R0, R0, 0xd2f00, R19 ;  /* 0x000d2f0000007824 */ /* 0x000fe200078e0213 */
[----:B------:R-:W-:-:S02]  /*1360*/  FSEL R13, R9, 1, P1 ;  /* 0x3f800000090d7808 */ /* 0x000fc40000800000 */
[C---:B------:R-:W-:Y:S02]  /*1370*/  FSEL R17, R9.reuse, 1, P2 ;  /* 0x3f80000009117808 */ /* 0x040fe40001000000 */
[C---:B-1----:R-:W-:Y:S02]  /*1380*/  FSEL R18, R9.reuse, 1, P3 ;  /* 0x3f80000009127808 */ /* 0x042fe40001800000 */
[C---:B------:R-:W-:Y:S02]  /*1390*/  FSEL R19, R9.reuse, 1, P4 ;  /* 0x3f80000009137808 */ /* 0x040fe40002000000 */
[----:B------:R-:W-:Y:S01]  /*13a0*/  FSEL R20, R9, 1, P5 ;  /* 0x3f80000009147808 */ /* 0x000fe20002800000 */
[----:B--2---:R-:W-:Y:S01]  /*13b0*/  FMUL R2, R25, R2 ;  /* 0x0000000219027220 */ /* 0x004fe20000400000 */
[----:B---3--:R-:W-:Y:S01]  /*13c0*/  FMUL R13, R12, R13 ;  /* 0x0000000d0c0d7220 */ /* 0x008fe20000400000 */
[----:B----4-:R-:W-:Y:S01]  /*13d0*/  FMUL R16, R16, R17 ;  /* 0x0000001110107220 */ /* 0x010fe20000400000 */
[----:B------:R-:W-:Y:S01]  /*13e0*/  FMUL R23, R23, R24 ;  /* 0x0000001817177220 */ /* 0x000fe20000400000 */
[----:B-----5:R-:W-:Y:S01]  /*13f0*/  FMUL R15, R15, R18 ;  /* 0x000000120f0f7220 */ /* 0x020fe20000400000 */
[----:B------:R-:W-:Y:S01]  /*1400*/  FMUL R19, R14, R19 ;  /* 0x000000130e137220 */ /* 0x000fe20000400000 */
        /* <DEDUP_REMOVED lines=9> */
[----:B------:R-:W-:-:S02]  /*14a0*/  MOV R3, 0x2 ;  /* 0x0000000200037802 */ /* 0x000fc40000000f00 */
[----:B------:R-:W-:Y:S02]  /*14b0*/  F2FP.F16.F32.PACK_AB R5, R6, R5 ;  /* 0x000000050605723e */ /* 0x000fe400000000ff */
[----:B------:R-:W-:Y:S01]  /*14c0*/  F2FP.F16.F32.PACK_AB R4, R23, R22 ;  /* 0x000000161704723e */ /* 0x000fe200000000ff */
[----:B------:R-:W-:Y:S01]  /*14d0*/  IMAD.WIDE R2, R0, R3, c[0x0][0x188] ;  /* 0x0000620000027625 */ /* 0x000fe200078e0203 */
[----:B------:R-:W-:Y:S02]  /*14e0*/  F2FP.F16.F32.PACK_AB R6, R15, R16 ;  /* 0x000000100f06723e */ /* 0x000fe400000000ff */
[----:B------:R-:W-:Y:S01]  /*14f0*/  F2FP.F16.F32.PACK_AB R7, R20, R7 ;  /* 0x000000071407723e */ /* 0x000fe200000000ff */
[----:B------:R-:W-:Y:S06]  /*1500*/  @!P0 EXIT ;  /* 0x000000000000894d */ /* 0x000fec0003800000 */
[----:B------:R-:W-:Y:S01]  /*1510*/  STG.E.128 [R2.64], R4 ;  /* 0x0000000402007986 */ /* 0x000fe2000c101d06 */
[----:B------:R-:W-:Y:S05]  /*1520*/  EXIT ;  /* 0x000000000000794d */ /* 0x000fea0003800000 */
.L_x_0:
[----:B------:R-:W-:-:S00]  /*1530*/  BRA `(.L_x_0) ;  /* 0xfffffff000007947 */ /* 0x000fc0000383ffff */
[----:B------:R-:W-:-:S00]  /*1540*/  NOP ;  /* 0x0000000000007918 */ /* 0x000fc00000000000 */
        /* <DEDUP_REMOVED lines=11> */
.L_x_1:


//--------------------- .nv.global.init           --------------------------
	.section	.nv.global.init,"aw",@progbits
.nv.global.init:
	.type		_$_str,@object
	.size		_$_str,(.L_0 - _$_str)
_$_str:
        /*0000*/ 	.byte	0x5f, 0x5f, 0x43, 0x55, 0x44, 0x41, 0x5f, 0x46, 0x54, 0x5a, 0x00
.L_0:


//--------------------- .nv.shared.triton__0d1d2d3d4d5d6de7 --------------------------
	.section	.nv.shared.triton__0d1d2d3d4d5d6de7,"aw",@nobits
	.align	16
